	.headerflags	@"EF_CUDA_TEXMODE_UNIFIED EF_CUDA_64BIT_ADDRESS EF_CUDA_ACCELERATORS EF_CUDA_SM90 EF_CUDA_VIRTUAL_SM(EF_CUDA_SM90)"
	.elftype	@"ET_EXEC"


//--------------------- .nv.info                  --------------------------
	.section	.nv.info,"",@"SHT_CUDA_INFO"
	.align	4


	//----- nvinfo : EIATTR_REGCOUNT
	.align		4
        /*0000*/ 	.byte	0x04, 0x2f
        /*0002*/ 	.short	(.L_3 - .L_2)
	.align		4
.L_2:
        /*0004*/ 	.word	index@(triton_poi_fused__native_batch_norm_legit_no_training_relu_14)
        /*0008*/ 	.word	0x00000016


	//----- nvinfo : EIATTR_MIN_STACK_SIZE
	.align		4
.L_3:
        /*000c*/ 	.byte	0x04, 0x12
        /*000e*/ 	.short	(.L_5 - .L_4)
	.align		4
.L_4:
        /*0010*/ 	.word	index@(triton_poi_fused__native_batch_norm_legit_no_training_relu_14)
        /*0014*/ 	.word	0x00000000


	//----- nvinfo : EIATTR_FRAME_SIZE
	.align		4
.L_5:
        /*0018*/ 	.byte	0x04, 0x11
        /*001a*/ 	.short	(.L_7 - .L_6)
	.align		4
.L_6:
        /*001c*/ 	.word	index@(triton_poi_fused__native_batch_norm_legit_no_training_relu_14)
        /*0020*/ 	.word	0x00000000


	//----- nvinfo : EIATTR_MIN_STACK_SIZE
	.align		4
.L_7:
        /*0024*/ 	.byte	0x04, 0x12
        /*0026*/ 	.short	(.L_9 - .L_8)
	.align		4
.L_8:
        /*0028*/ 	.word	index@(triton_poi_fused__native_batch_norm_legit_no_training_relu_14)
        /*002c*/ 	.word	0x00000000
.L_9:


//--------------------- .nv.info.triton_poi_fused__native_batch_norm_legit_no_training_relu_14 --------------------------
	.section	.nv.info.triton_poi_fused__native_batch_norm_legit_no_training_relu_14,"",@"SHT_CUDA_INFO"
	.sectionflags	@""
	.align	4


	//----- nvinfo : EIATTR_CUDA_API_VERSION
	.align		4
        /*0000*/ 	.byte	0x04, 0x37
        /*0002*/ 	.short	(.L_11 - .L_10)
.L_10:
        /*0004*/ 	.word	0x0000007c


	//----- nvinfo : EIATTR_KPARAM_INFO
	.align		4
.L_11:
        /*0008*/ 	.byte	0x04, 0x17
        /*000a*/ 	.short	(.L_13 - .L_12)
.L_12:
        /*000c*/ 	.word	0x00000000
        /*0010*/ 	.short	0x0006
        /*0012*/ 	.short	0x0030
        /*0014*/ 	.byte	0x00, 0xf0, 0x11, 0x00


	//----- nvinfo : EIATTR_KPARAM_INFO
	.align		4
.L_13:
        /*0018*/ 	.byte	0x04, 0x17
        /*001a*/ 	.short	(.L_15 - .L_14)
.L_14:
        /*001c*/ 	.word	0x00000000
        /*0020*/ 	.short	0x0005
        /*0022*/ 	.short	0x0028
        /*0024*/ 	.byte	0x00, 0xf4, 0x21, 0x00


	//----- nvinfo : EIATTR_KPARAM_INFO
	.align		4
.L_15:
        /*0028*/ 	.byte	0x04, 0x17
        /*002a*/ 	.short	(.L_17 - .L_16)
.L_16:
        /*002c*/ 	.word	0x00000000
        /*0030*/ 	.short	0x0004
        /*0032*/ 	.short	0x0020
        /*0034*/ 	.byte	0x00, 0xf4, 0x21, 0x00


	//----- nvinfo : EIATTR_KPARAM_INFO
	.align		4
.L_17:
        /*0038*/ 	.byte	0x04, 0x17
        /*003a*/ 	.short	(.L_19 - .L_18)
.L_18:
        /*003c*/ 	.word	0x00000000
        /*0040*/ 	.short	0x0003
        /*0042*/ 	.short	0x0018
        /*0044*/ 	.byte	0x00, 0xf4, 0x21, 0x00


	//----- nvinfo : EIATTR_KPARAM_INFO
	.align		4
.L_19:
        /*0048*/ 	.byte	0x04, 0x17
        /*004a*/ 	.short	(.L_21 - .L_20)
.L_20:
        /*004c*/ 	.word	0x00000000
        /*0050*/ 	.short	0x0002
        /*0052*/ 	.short	0x0010
        /*0054*/ 	.byte	0x00, 0xf4, 0x21, 0x00


	//----- nvinfo : EIATTR_KPARAM_INFO
	.align		4
.L_21:
        /*0058*/ 	.byte	0x04, 0x17
        /*005a*/ 	.short	(.L_23 - .L_22)
.L_22:
        /*005c*/ 	.word	0x00000000
        /*0060*/ 	.short	0x0001
        /*0062*/ 	.short	0x0008
        /*0064*/ 	.byte	0x00, 0xf4, 0x21, 0x00


	//----- nvinfo : EIATTR_KPARAM_INFO
	.align		4
.L_23:
        /*0068*/ 	.byte	0x04, 0x17
        /*006a*/ 	.short	(.L_25 - .L_24)
.L_24:
        /*006c*/ 	.word	0x00000000
        /*0070*/ 	.short	0x0000
        /*0072*/ 	.short	0x0000
        /*0074*/ 	.byte	0x00, 0xf4, 0x21, 0x00


	//----- nvinfo : EIATTR_SPARSE_MMA_MASK
	.align		4
.L_25:
        /*0078*/ 	.byte	0x03, 0x50
        /*007a*/ 	.short	0x0000


	//----- nvinfo : EIATTR_MAXREG_COUNT
	.align		4
        /*007c*/ 	.byte	0x03, 0x1b
        /*007e*/ 	.short	0x00ff


	//----- nvinfo : EIATTR_EXIT_INSTR_OFFSETS
	.align		4
        /*0080*/ 	.byte	0x04, 0x1c
        /*0082*/ 	.short	(.L_27 - .L_26)


	//   ....[0]....
.L_26:
        /*0084*/ 	.word	0x000004a0


	//   ....[1]....
        /*0088*/ 	.word	0x000004c0


	//----- nvinfo : EIATTR_REQNTID
	.align		4
.L_27:
        /*008c*/ 	.byte	0x04, 0x10
        /*008e*/ 	.short	(.L_29 - .L_28)
.L_28:
        /*0090*/ 	.word	0x00000080
        /*0094*/ 	.word	0x00000001
        /*0098*/ 	.word	0x00000001


	//----- nvinfo : EIATTR_CBANK_PARAM_SIZE
	.align		4
.L_29:
        /*009c*/ 	.byte	0x03, 0x19
        /*009e*/ 	.short	0x0034


	//----- nvinfo : EIATTR_PARAM_CBANK
	.align		4
        /*00a0*/ 	.byte	0x04, 0x0a
        /*00a2*/ 	.short	(.L_31 - .L_30)
	.align		4
.L_30:
        /*00a4*/ 	.word	index@(.nv.constant0.triton_poi_fused__native_batch_norm_legit_no_training_relu_14)
        /*00a8*/ 	.short	0x0210
        /*00aa*/ 	.short	0x0034


	//----- nvinfo : EIATTR_SW_WAR
	.align		4
.L_31:
        /*00ac*/ 	.byte	0x04, 0x36
        /*00ae*/ 	.short	(.L_33 - .L_32)
.L_32:
        /*00b0*/ 	.word	0x00000008
.L_33:


//--------------------- .nv.callgraph             --------------------------
	.section	.nv.callgraph,"",@"SHT_CUDA_CALLGRAPH"
	.align	4
	.sectionentsize	8
	.align		4
        /*0000*/ 	.word	0x00000000
	.align		4
        /*0004*/ 	.word	0xffffffff
	.align		4
        /*0008*/ 	.word	0x00000000
	.align		4
        /*000c*/ 	.word	0xfffffffe
	.align		4
        /*0010*/ 	.word	0x00000000
	.align		4
        /*0014*/ 	.word	0xfffffffd
	.align		4
        /*0018*/ 	.word	0x00000000
	.align		4
        /*001c*/ 	.word	0xfffffffc


//--------------------- .nv.constant4             --------------------------
	.section	.nv.constant4,"a",@progbits
	.align	8
	.align		8
.nv.constant4:
        /*0000*/ 	.dword	_$_str
	.align		8
        /*0008*/ 	.dword	_$_str_$_2


//--------------------- .text.triton_poi_fused__native_batch_norm_legit_no_training_relu_14 --------------------------
	.section	.text.triton_poi_fused__native_batch_norm_legit_no_training_relu_14,"ax",@progbits
	.align	128
        .global         triton_poi_fused__native_batch_norm_legit_no_training_relu_14
        .type           triton_poi_fused__native_batch_norm_legit_no_training_relu_14,@function
        .size           triton_poi_fused__native_batch_norm_legit_no_training_relu_14,(.L_x_1 - triton_poi_fused__native_batch_norm_legit_no_training_relu_14)
        .other          triton_poi_fused__native_batch_norm_legit_no_training_relu_14,@"STO_CUDA_ENTRY STV_DEFAULT"
triton_poi_fused__native_batch_norm_legit_no_training_relu_14:
.text.triton_poi_fused__native_batch_norm_legit_no_training_relu_14:
[----:B------:R-:W0:Y:S01]  /*0000*/  LDC R1, c[0x0][0x28] ;  /* 0x00000a00ff017b82 */ /* 0x000e220000000800 */
[----:B------:R-:W1:Y:S01]  /*0010*/  S2R R0, SR_TID.X ;  /* 0x0000000000007919 */ /* 0x000e620000002100 */
[----:B------:R-:W-:-:S06]  /*0020*/  HFMA2.MMA R2, -RZ, RZ, 0, 0 ;  /* 0x00000000ff027435 */ /* 0x000fcc00000001ff */
[----:B------:R-:W2:Y:S01]  /*0030*/  LDC.64 R8, c[0x0][0x220] ;  /* 0x00008800ff087b82 */ /* 0x000ea20000000a00 */
[----:B------:R-:W-:Y:S01]  /*0040*/  ULDC.64 UR4, c[0x0][0x208] ;  /* 0x0000820000047ab9 */ /* 0x000fe20000000a00 */
[----:B------:R-:W3:Y:S06]  /*0050*/  S2R R5, SR_CTAID.X ;  /* 0x0000000000057919 */ /* 0x000eec0000002500 */
[----:B------:R-:W4:Y:S08]  /*0060*/  LDC.64 R14, c[0x0][0x218] ;  /* 0x00008600ff0e7b82 */ /* 0x000f300000000a00 */
[----:B------:R-:W5:Y:S08]  /*0070*/  LDC.64 R12, c[0x0][0x210] ;  /* 0x00008400ff0c7b82 */ /* 0x000f700000000a00 */
[----:B------:R-:W4:Y:S01]  /*0080*/  LDC.64 R16, c[0x0][0x228] ;  /* 0x00008a00ff107b82 */ /* 0x000f220000000a00 */
[----:B-1----:R-:W-:-:S07]  /*0090*/  SHF.L.U32 R0, R0, 0x1, RZ ;  /* 0x0000000100007819 */ /* 0x002fce00000006ff */
[----:B------:R-:W1:Y:S01]  /*00a0*/  LDC.64 R18, c[0x0][0x230] ;  /* 0x00008c00ff127b82 */ /* 0x000e620000000a00 */
[----:B---3--:R-:W-:Y:S02]  /*00b0*/  SHF.R.S32.HI R3, RZ, 0x17, R5 ;  /* 0x00000017ff037819 */ /* 0x008fe40000011405 */
[----:B------:R-:W-:Y:S02]  /*00c0*/  LOP3.LUT R0, R0, 0xfe, RZ, 0xc0, !PT ;  /* 0x000000fe00007812 */ /* 0x000fe400078ec0ff */
[----:B------:R-:W-:Y:S02]  /*00d0*/  SGXT R3, R3, 0x1 ;  /* 0x000000010303781a */ /* 0x000fe40000000200 */
[----:B------:R-:W-:-:S04]  /*00e0*/  LEA R0, R5, R0, 0x8 ;  /* 0x0000000005007211 */ /* 0x000fc800078e40ff */
[----:B------:R-:W-:Y:S02]  /*00f0*/  LEA.HI R3, R3, R0, RZ, 0x4 ;  /* 0x0000000003037211 */ /* 0x000fe400078f20ff */
[----:B------:R-:W-:Y:S02]  /*0100*/  ISETP.GE.AND P0, PT, R0, 0x3c00, PT ;  /* 0x00003c000000780c */ /* 0x000fe40003f06270 */
[----:B------:R-:W-:-:S05]  /*0110*/  SHF.R.S32.HI R3, RZ, 0x4, R3 ;  /* 0x00000004ff037819 */ /* 0x000fca0000011403 */
[----:B------:R-:W-:-:S05]  /*0120*/  IMAD.HI R2, R3, -0x77777777, R2 ;  /* 0x8888888903027827 */ /* 0x000fca00078e0202 */
[----:B------:R-:W-:-:S04]  /*0130*/  SHF.R.U32.HI R5, RZ, 0x1f, R2 ;  /* 0x0000001fff057819 */ /* 0x000fc80000011602 */
[----:B------:R-:W-:-:S05]  /*0140*/  LEA.HI.SX32 R5, R2, R5, 0x19 ;  /* 0x0000000502057211 */ /* 0x000fca00078fcaff */
[----:B------:R-:W-:Y:S01]  /*0150*/  IMAD R11, R5, -0xf0, R3 ;  /* 0xffffff10050b7824 */ /* 0x000fe200078e0203 */
[----:B------:R-:W-:-:S03]  /*0160*/  CS2R R4, SRZ ;  /* 0x0000000000047805 */ /* 0x000fc6000001ff00 */
[----:B--2---:R-:W-:-:S05]  /*0170*/  IMAD.WIDE R8, R11, 0x4, R8 ;  /* 0x000000040b087825 */ /* 0x004fca00078e0208 */
[----:B------:R-:W2:Y:S04]  /*0180*/  @!P0 LDG.E.EL R4, desc[UR4][R8.64] ;  /* 0x0000000408048981 */ /* 0x000ea8000c2e1900 */
[----:B------:R3:W2:Y:S01]  /*0190*/  @!P0 LDG.E.EL R5, desc[UR4][R8.64] ;  /* 0x0000000408058981 */ /* 0x0006a2000c2e1900 */
[----:B------:R-:W-:Y:S02]  /*01a0*/  CS2R R6, SRZ ;  /* 0x0000000000067805 */ /* 0x000fe4000001ff00 */
[----:B------:R-:W-:Y:S01]  /*01b0*/  CS2R R2, SRZ ;  /* 0x0000000000027805 */ /* 0x000fe2000001ff00 */
[----:B----4-:R-:W-:-:S04]  /*01c0*/  IMAD.WIDE R14, R11, 0x4, R14 ;  /* 0x000000040b0e7825 */ /* 0x010fc800078e020e */
[----:B-----5:R-:W-:Y:S01]  /*01d0*/  IMAD.WIDE R12, R0, 0x4, R12 ;  /* 0x00000004000c7825 */ /* 0x020fe200078e020c */
[----:B------:R-:W4:Y:S01]  /*01e0*/  @!P0 LDG.E.EL R7, desc[UR4][R14.64] ;  /* 0x000000040e078981 */ /* 0x000f22000c2e1900 */
[----:B---3--:R-:W-:Y:S02]  /*01f0*/  CS2R R8, SRZ ;  /* 0x0000000000087805 */ /* 0x008fe4000001ff00 */
[C---:B0-----:R-:W-:Y:S01]  /*0200*/  IMAD.WIDE R16, R11.reuse, 0x4, R16 ;  /* 0x000000040b107825 */ /* 0x041fe200078e0210 */
[----:B------:R0:W3:Y:S03]  /*0210*/  @!P0 LDG.E.EL R6, desc[UR4][R14.64] ;  /* 0x000000040e068981 */ /* 0x0000e6000c2e1900 */
[----:B-1----:R-:W-:Y:S01]  /*0220*/  IMAD.WIDE R18, R11, 0x4, R18 ;  /* 0x000000040b127825 */ /* 0x002fe200078e0212 */
[----:B------:R1:W4:Y:S01]  /*0230*/  @!P0 LDG.E.64 R2, desc[UR4][R12.64] ;  /* 0x000000040c028981 */ /* 0x000322000c1e1b00 */
[----:B------:R-:W-:-:S03]  /*0240*/  CS2R R10, SRZ ;  /* 0x00000000000a7805 */ /* 0x000fc6000001ff00 */
[----:B------:R-:W5:Y:S04]  /*0250*/  @!P0 LDG.E.EL R9, desc[UR4][R18.64] ;  /* 0x0000000412098981 */ /* 0x000f68000c2e1900 */
[----:B------:R-:W5:Y:S04]  /*0260*/  @!P0 LDG.E.EL R10, desc[UR4][R16.64] ;  /* 0x00000004100a8981 */ /* 0x000f68000c2e1900 */
[----:B------:R-:W3:Y:S04]  /*0270*/  @!P0 LDG.E.EL R11, desc[UR4][R16.64] ;  /* 0x00000004100b8981 */ /* 0x000ee8000c2e1900 */
[----:B------:R-:W3:Y:S01]  /*0280*/  @!P0 LDG.E.EL R8, desc[UR4][R18.64] ;  /* 0x0000000412088981 */ /* 0x000ee2000c2e1900 */
[----:B0-----:R-:W-:Y:S01]  /*0290*/  MOV R14, 0x3e800000 ;  /* 0x3e800000000e7802 */ /* 0x001fe20000000f00 */
[----:B--2---:R-:W-:Y:S01]  /*02a0*/  FADD R4, R4, 9.9999997473787516356e-06 ;  /* 0x3727c5ac04047421 */ /* 0x004fe20000000000 */
[----:B------:R-:W-:-:S03]  /*02b0*/  FADD R5, R5, 9.9999997473787516356e-06 ;  /* 0x3727c5ac05057421 */ /* 0x000fc60000000000 */
[----:B-1----:R-:W0:Y:S08]  /*02c0*/  MUFU.SQRT R12, R4 ;  /* 0x00000004000c7308 */ /* 0x002e300000002000 */
[----:B------:R1:W2:Y:S01]  /*02d0*/  MUFU.SQRT R13, R5 ;  /* 0x00000005000d7308 */ /* 0x0002a20000002000 */
[C---:B0-----:R-:W-:Y:S02]  /*02e0*/  FSETP.GT.AND P1, PT, R12.reuse, 8.50705917302346158658e+37, PT ;  /* 0x7e8000000c00780b */ /* 0x041fe40003f24000 */
[----:B------:R-:W-:Y:S01]  /*02f0*/  FSETP.GEU.AND P3, PT, R12, 1.175494350822287508e-38, PT ;  /* 0x008000000c00780b */ /* 0x000fe20003f6e000 */
[----:B-1----:R-:W0:Y:S01]  /*0300*/  LDC.64 R4, c[0x0][0x238] ;  /* 0x00008e00ff047b82 */ /* 0x002e220000000a00 */
[----:B--2---:R-:W-:-:S02]  /*0310*/  FSETP.GT.AND P2, PT, R13, 8.50705917302346158658e+37, PT ;  /* 0x7e8000000d00780b */ /* 0x004fc40003f44000 */
[----:B------:R-:W-:-:S07]  /*0320*/  FSETP.GEU.AND P4, PT, R13, 1.175494350822287508e-38, PT ;  /* 0x008000000d00780b */ /* 0x000fce0003f8e000 */
[----:B------:R-:W-:-:S04]  /*0330*/  @P1 FMUL R12, R12, 0.25 ;  /* 0x3e8000000c0c1820 */ /* 0x000fc80000400000 */
[----:B------:R-:W-:Y:S01]  /*0340*/  @!P3 FMUL R12, R12, 16777216 ;  /* 0x4b8000000c0cb820 */ /* 0x000fe20000400000 */
[----:B------:R-:W-:-:S04]  /*0350*/  @P2 FMUL R13, R13, 0.25 ;  /* 0x3e8000000d0d2820 */ /* 0x000fc80000400000 */
[----:B------:R-:W-:Y:S01]  /*0360*/  @!P4 FMUL R13, R13, 16777216 ;  /* 0x4b8000000d0dc820 */ /* 0x000fe20000400000 */
[----:B------:R-:W1:Y:S01]  /*0370*/  MUFU.RCP R12, R12 ;  /* 0x0000000c000c7308 */ /* 0x000e620000001000 */
[----:B------:R-:W-:-:S07]  /*0380*/  FSEL R15, R14, 1, P1 ;  /* 0x3f8000000e0f7808 */ /* 0x000fce0000800000 */
[----:B------:R-:W2:Y:S01]  /*0390*/  MUFU.RCP R13, R13 ;  /* 0x0000000d000d7308 */ /* 0x000ea20000001000 */
[----:B------:R-:W-:Y:S01]  /*03a0*/  FSEL R14, R14, 1, P2 ;  /* 0x3f8000000e0e7808 */ /* 0x000fe20001000000 */
[----:B------:R-:W-:-:S04]  /*03b0*/  @!P3 FMUL R15, R15, 16777216 ;  /* 0x4b8000000f0fb820 */ /* 0x000fc80000400000 */
[----:B------:R-:W-:Y:S01]  /*03c0*/  @!P4 FMUL R14, R14, 16777216 ;  /* 0x4b8000000e0ec820 */ /* 0x000fe20000400000 */
[----:B----4-:R-:W-:Y:S01]  /*03d0*/  FADD R2, -R7, R2 ;  /* 0x0000000207027221 */ /* 0x010fe20000000100 */
[----:B---3--:R-:W-:Y:S01]  /*03e0*/  FADD R3, -R6, R3 ;  /* 0x0000000306037221 */ /* 0x008fe20000000100 */
[----:B-1----:R-:W-:Y:S01]  /*03f0*/  FMUL R15, R12, R15 ;  /* 0x0000000f0c0f7220 */ /* 0x002fe20000400000 */
[----:B--2---:R-:W-:-:S03]  /*0400*/  FMUL R14, R13, R14 ;  /* 0x0000000e0d0e7220 */ /* 0x004fc60000400000 */
[----:B------:R-:W-:Y:S01]  /*0410*/  FMUL R2, R2, R15 ;  /* 0x0000000f02027220 */ /* 0x000fe20000400000 */
[----:B------:R-:W-:-:S03]  /*0420*/  FMUL R3, R3, R14 ;  /* 0x0000000e03037220 */ /* 0x000fc60000400000 */
[----:B-----5:R-:W-:Y:S01]  /*0430*/  FFMA R2, R2, R10, R9 ;  /* 0x0000000a02027223 */ /* 0x020fe20000000009 */
[----:B------:R-:W-:-:S04]  /*0440*/  FFMA R3, R3, R11, R8 ;  /* 0x0000000b03037223 */ /* 0x000fc80000000008 */
[----:B------:R-:W-:Y:S02]  /*0450*/  FSETP.GEU.AND P1, PT, R2, RZ, PT ;  /* 0x000000ff0200720b */ /* 0x000fe40003f2e000 */
[C---:B------:R-:W-:Y:S01]  /*0460*/  FSETP.GEU.AND P2, PT, R3.reuse, RZ, PT ;  /* 0x000000ff0300720b */ /* 0x040fe20003f4e000 */
[----:B0-----:R-:W-:Y:S01]  /*0470*/  IMAD.WIDE R4, R0, 0x4, R4 ;  /* 0x0000000400047825 */ /* 0x001fe200078e0204 */
[----:B------:R-:W-:Y:S02]  /*0480*/  FSEL R2, R2, RZ, P1 ;  /* 0x000000ff02027208 */ /* 0x000fe40000800000 */
[----:B------:R-:W-:Y:S01]  /*0490*/  FSEL R3, R3, RZ, P2 ;  /* 0x000000ff03037208 */ /* 0x000fe20001000000 */
[----:B------:R-:W-:Y:S08]  /*04a0*/  @P0 EXIT ;  /* 0x000000000000094d */ /* 0x000ff00003800000 */
[----:B------:R-:W-:Y:S01]  /*04b0*/  STG.E.64 desc[UR4][R4.64], R2 ;  /* 0x0000000204007986 */ /* 0x000fe2000c101b04 */
[----:B------:R-:W-:Y:S05]  /*04c0*/  EXIT ;  /* 0x000000000000794d */ /* 0x000fea0003800000 */
.L_x_0:
[----:B------:R-:W-:-:S00]  /*04d0*/  BRA `(.L_x_0) ;  /* 0xfffffffc00fc7947 */ /* 0x000fc0000383ffff */
[----:B------:R-:W-:-:S00]  /*04e0*/  NOP ;  /* 0x0000000000007918 */ /* 0x000fc00000000000 */
        /* <DEDUP_REMOVED lines=9> */
.L_x_1:


//--------------------- .nv.global.init           --------------------------
	.section	.nv.global.init,"aw",@progbits
.nv.global.init:
	.type		_$_str,@object
	.size		_$_str,(_$_str_$_2 - _$_str)
_$_str:
        /*0000*/ 	.byte	0x5f, 0x5f, 0x43, 0x55, 0x44, 0x41, 0x5f, 0x46, 0x54, 0x5a, 0x00
	.type		_$_str_$_2,@object
	.size		_$_str_$_2,(.L_1 - _$_str_$_2)
_$_str_$_2:
        /*000b*/ 	.byte	0x5f, 0x5f, 0x43, 0x55, 0x44, 0x41, 0x5f, 0x50, 0x52, 0x45, 0x43, 0x5f, 0x53, 0x51, 0x52, 0x54
        /*001b*/ 	.byte	0x00
.L_1:


//--------------------- .nv.constant0.triton_poi_fused__native_batch_norm_legit_no_training_relu_14 --------------------------
	.section	.nv.constant0.triton_poi_fused__native_batch_norm_legit_no_training_relu_14,"a",@progbits
	.sectionflags	@""
	.align	4
.nv.constant0.triton_poi_fused__native_batch_norm_legit_no_training_relu_14:
	.zero		580
